//
// Generated by NVIDIA NVVM Compiler
//
// Compiler Build ID: CL-36424714
// Cuda compilation tools, release 13.0, V13.0.88
// Based on NVVM 20.0.0
//

.version 9.0
.target sm_100
.address_size 64

	// .globl	_Z18innerProductKernelPfS_S_i

.visible .entry _Z18innerProductKernelPfS_S_i(
	.param .u64 .ptr .align 1 _Z18innerProductKernelPfS_S_i_param_0,
	.param .u64 .ptr .align 1 _Z18innerProductKernelPfS_S_i_param_1,
	.param .u64 .ptr .align 1 _Z18innerProductKernelPfS_S_i_param_2,
	.param .u32 _Z18innerProductKernelPfS_S_i_param_3
)
{
	.reg .pred 	%p<10>;
	.reg .b32 	%r<40>;
	.reg .b32 	%f<67>;
	.reg .b64 	%rd<67>;

	ld.param.u64 	%rd14, [_Z18innerProductKernelPfS_S_i_param_0];
	ld.param.u64 	%rd15, [_Z18innerProductKernelPfS_S_i_param_1];
	ld.param.u32 	%r18, [_Z18innerProductKernelPfS_S_i_param_3];
	cvta.to.global.u64 	%rd1, %rd15;
	cvta.to.global.u64 	%rd2, %rd14;
	mov.u32 	%r19, %ctaid.y;
	mov.u32 	%r20, %ntid.y;
	mov.u32 	%r21, %tid.y;
	mad.lo.s32 	%r1, %r19, %r20, %r21;
	mov.u32 	%r22, %ctaid.x;
	mov.u32 	%r23, %ntid.x;
	mov.u32 	%r24, %tid.x;
	mad.lo.s32 	%r2, %r22, %r23, %r24;
	max.s32 	%r25, %r1, %r2;
	setp.ge.s32 	%p1, %r25, %r18;
	@%p1 bra 	$L__BB0_13;
	mul.lo.s32 	%r3, %r18, %r1;
	and.b32  	%r4, %r18, 7;
	setp.lt.u32 	%p2, %r18, 8;
	mov.f32 	%f66, 0f00000000;
	mov.b32 	%r38, 0;
	@%p2 bra 	$L__BB0_4;
	and.b32  	%r38, %r18, 2147483640;
	neg.s32 	%r36, %r38;
	mul.wide.s32 	%rd16, %r18, 4;
	add.s64 	%rd3, %rd1, %rd16;
	shl.b32 	%r7, %r18, 3;
	mul.wide.s32 	%rd17, %r18, 8;
	add.s64 	%rd4, %rd1, %rd17;
	mul.wide.s32 	%rd18, %r18, 12;
	add.s64 	%rd5, %rd1, %rd18;
	mul.wide.s32 	%rd19, %r18, 16;
	add.s64 	%rd6, %rd1, %rd19;
	mul.wide.s32 	%rd20, %r18, 20;
	add.s64 	%rd7, %rd1, %rd20;
	mul.wide.s32 	%rd21, %r18, 24;
	add.s64 	%rd8, %rd1, %rd21;
	mul.wide.s32 	%rd22, %r18, 28;
	add.s64 	%rd9, %rd1, %rd22;
	mul.wide.u32 	%rd23, %r3, 4;
	add.s64 	%rd24, %rd23, %rd2;
	add.s64 	%rd66, %rd24, 16;
	mov.f32 	%f66, 0f00000000;
	mov.u32 	%r35, %r2;
$L__BB0_3:
	.pragma "nounroll";
	mul.wide.s32 	%rd25, %r35, 4;
	add.s64 	%rd26, %rd3, %rd25;
	add.s64 	%rd27, %rd4, %rd25;
	add.s64 	%rd28, %rd5, %rd25;
	add.s64 	%rd29, %rd6, %rd25;
	add.s64 	%rd30, %rd7, %rd25;
	add.s64 	%rd31, %rd8, %rd25;
	add.s64 	%rd32, %rd9, %rd25;
	add.s64 	%rd33, %rd1, %rd25;
	ld.global.f32 	%f16, [%rd66+-16];
	ld.global.f32 	%f17, [%rd33];
	fma.rn.f32 	%f18, %f16, %f17, %f66;
	ld.global.f32 	%f19, [%rd66+-12];
	ld.global.f32 	%f20, [%rd26];
	fma.rn.f32 	%f21, %f19, %f20, %f18;
	ld.global.f32 	%f22, [%rd66+-8];
	ld.global.f32 	%f23, [%rd27];
	fma.rn.f32 	%f24, %f22, %f23, %f21;
	ld.global.f32 	%f25, [%rd66+-4];
	ld.global.f32 	%f26, [%rd28];
	fma.rn.f32 	%f27, %f25, %f26, %f24;
	ld.global.f32 	%f28, [%rd66];
	ld.global.f32 	%f29, [%rd29];
	fma.rn.f32 	%f30, %f28, %f29, %f27;
	ld.global.f32 	%f31, [%rd66+4];
	ld.global.f32 	%f32, [%rd30];
	fma.rn.f32 	%f33, %f31, %f32, %f30;
	ld.global.f32 	%f34, [%rd66+8];
	ld.global.f32 	%f35, [%rd31];
	fma.rn.f32 	%f36, %f34, %f35, %f33;
	ld.global.f32 	%f37, [%rd66+12];
	ld.global.f32 	%f38, [%rd32];
	fma.rn.f32 	%f66, %f37, %f38, %f36;
	add.s32 	%r36, %r36, 8;
	add.s32 	%r35, %r35, %r7;
	add.s64 	%rd66, %rd66, 32;
	setp.ne.s32 	%p3, %r36, 0;
	@%p3 bra 	$L__BB0_3;
$L__BB0_4:
	setp.eq.s32 	%p4, %r4, 0;
	@%p4 bra 	$L__BB0_12;
	and.b32  	%r13, %r18, 3;
	setp.lt.u32 	%p5, %r4, 4;
	@%p5 bra 	$L__BB0_7;
	add.s32 	%r27, %r38, %r3;
	mul.wide.u32 	%rd34, %r27, 4;
	add.s64 	%rd35, %rd2, %rd34;
	ld.global.f32 	%f40, [%rd35];
	mad.lo.s32 	%r28, %r38, %r18, %r2;
	mul.wide.s32 	%rd36, %r28, 4;
	add.s64 	%rd37, %rd1, %rd36;
	ld.global.f32 	%f41, [%rd37];
	fma.rn.f32 	%f42, %f40, %f41, %f66;
	cvt.u64.u32 	%rd38, %r3;
	cvt.u64.u32 	%rd39, %r38;
	add.s64 	%rd40, %rd39, %rd38;
	shl.b64 	%rd41, %rd40, 2;
	add.s64 	%rd42, %rd2, %rd41;
	ld.global.f32 	%f43, [%rd42+4];
	mul.wide.s32 	%rd43, %r18, 4;
	add.s64 	%rd44, %rd37, %rd43;
	ld.global.f32 	%f44, [%rd44];
	fma.rn.f32 	%f45, %f43, %f44, %f42;
	ld.global.f32 	%f46, [%rd42+8];
	add.s64 	%rd45, %rd44, %rd43;
	ld.global.f32 	%f47, [%rd45];
	fma.rn.f32 	%f48, %f46, %f47, %f45;
	ld.global.f32 	%f49, [%rd42+12];
	add.s64 	%rd46, %rd45, %rd43;
	ld.global.f32 	%f50, [%rd46];
	fma.rn.f32 	%f66, %f49, %f50, %f48;
	add.s32 	%r38, %r38, 4;
$L__BB0_7:
	setp.eq.s32 	%p6, %r13, 0;
	@%p6 bra 	$L__BB0_12;
	setp.eq.s32 	%p7, %r13, 1;
	@%p7 bra 	$L__BB0_10;
	add.s32 	%r29, %r38, %r3;
	mul.wide.u32 	%rd47, %r29, 4;
	add.s64 	%rd48, %rd2, %rd47;
	ld.global.f32 	%f52, [%rd48];
	mad.lo.s32 	%r30, %r38, %r18, %r2;
	mul.wide.s32 	%rd49, %r30, 4;
	add.s64 	%rd50, %rd1, %rd49;
	ld.global.f32 	%f53, [%rd50];
	fma.rn.f32 	%f54, %f52, %f53, %f66;
	cvt.u64.u32 	%rd51, %r3;
	cvt.u64.u32 	%rd52, %r38;
	add.s64 	%rd53, %rd52, %rd51;
	shl.b64 	%rd54, %rd53, 2;
	add.s64 	%rd55, %rd2, %rd54;
	ld.global.f32 	%f55, [%rd55+4];
	mul.wide.s32 	%rd56, %r18, 4;
	add.s64 	%rd57, %rd50, %rd56;
	ld.global.f32 	%f56, [%rd57];
	fma.rn.f32 	%f66, %f55, %f56, %f54;
	add.s32 	%r38, %r38, 2;
$L__BB0_10:
	and.b32  	%r31, %r18, 1;
	setp.eq.b32 	%p8, %r31, 1;
	not.pred 	%p9, %p8;
	@%p9 bra 	$L__BB0_12;
	add.s32 	%r32, %r38, %r3;
	mul.wide.u32 	%rd58, %r32, 4;
	add.s64 	%rd59, %rd2, %rd58;
	ld.global.f32 	%f57, [%rd59];
	mad.lo.s32 	%r33, %r38, %r18, %r2;
	mul.wide.s32 	%rd60, %r33, 4;
	add.s64 	%rd61, %rd1, %rd60;
	ld.global.f32 	%f58, [%rd61];
	fma.rn.f32 	%f66, %f57, %f58, %f66;
$L__BB0_12:
	ld.param.u64 	%rd65, [_Z18innerProductKernelPfS_S_i_param_2];
	add.s32 	%r34, %r3, %r2;
	cvta.to.global.u64 	%rd62, %rd65;
	mul.wide.s32 	%rd63, %r34, 4;
	add.s64 	%rd64, %rd62, %rd63;
	st.global.f32 	[%rd64], %f66;
$L__BB0_13:
	ret;

}


// ===== COMPILED SASS (sm_100) =====

	.target	sm_100

	.elftype	@"ET_EXEC"


//--------------------- .note.nv.tkinfo           --------------------------
	.section	.note.nv.tkinfo,"",@"SHT_NOTE"
	.sectionflags	@"SHF_NOTE_NV_TKINFO"
	.tkinfo
        /*0018*/ 	.word	0x00000002
        /*0030*/ 	.string	""
        /*0030*/ 	.string	"ptxas"
        /*0030*/ 	.string	"Cuda compilation tools, release 13.0, V13.0.88"
        /*0030*/ 	.string	"Build cuda_13.0.r13.0/compiler.36424714_0"
        /*0030*/ 	.string	"-arch sm_100 -m 64 "



//--------------------- .note.nv.cuinfo           --------------------------
	.section	.note.nv.cuinfo,"",@"SHT_NOTE"
	.sectionflags	@"SHF_NOTE_NV_CUINFO"
        /*0018*/ 	.short	0x0002
        /*001a*/ 	.short	0x0064
        /*001c*/ 	.short	0x0082
	.zero		2


//--------------------- .nv.info                  --------------------------
	.section	.nv.info,"",@"SHT_CUDA_INFO"
	.align	4


	//----- nvinfo : EIATTR_REGCOUNT
	.align		4
        /*0000*/ 	.byte	0x04, 0x2f
        /*0002*/ 	.short	(.L_1 - .L_0)
	.align		4
.L_0:
        /*0004*/ 	.word	index@(_Z18innerProductKernelPfS_S_i)
        /*0008*/ 	.word	0x0000001e


	//----- nvinfo : EIATTR_FRAME_SIZE
	.align		4
.L_1:
        /*000c*/ 	.byte	0x04, 0x11
        /*000e*/ 	.short	(.L_3 - .L_2)
	.align		4
.L_2:
        /*0010*/ 	.word	index@(_Z18innerProductKernelPfS_S_i)
        /*0014*/ 	.word	0x00000000


	//----- nvinfo : EIATTR_MIN_STACK_SIZE
	.align		4
.L_3:
        /*0018*/ 	.byte	0x04, 0x12
        /*001a*/ 	.short	(.L_5 - .L_4)
	.align		4
.L_4:
        /*001c*/ 	.word	index@(_Z18innerProductKernelPfS_S_i)
        /*0020*/ 	.word	0x00000000
.L_5:


//--------------------- .nv.compat                --------------------------
	.section	.nv.compat,"",@"SHT_CUDA_COMPAT_INFO"
	.align	4
        /*0000*/ 	.byte	0x02, 0x09, 0x00, 0x00, 0x02, 0x02, 0x01, 0x00, 0x02, 0x05, 0x05, 0x00, 0x03, 0x07, 0x01, 0x01
        /*0010*/ 	.byte	0x02, 0x03, 0x00, 0x00, 0x02, 0x06, 0x01, 0x00, 0x04, 0x0b, 0x08, 0x00, 0x09, 0x00, 0x00, 0x00
        /*0020*/ 	.byte	0x00, 0x00, 0x00, 0x00


//--------------------- .nv.info._Z18innerProductKernelPfS_S_i --------------------------
	.section	.nv.info._Z18innerProductKernelPfS_S_i,"",@"SHT_CUDA_INFO"
	.sectionflags	@""
	.align	4


	//----- nvinfo : EIATTR_CUDA_API_VERSION
	.align		4
        /*0000*/ 	.byte	0x04, 0x37
        /*0002*/ 	.short	(.L_7 - .L_6)
.L_6:
        /*0004*/ 	.word	0x00000082


	//----- nvinfo : EIATTR_KPARAM_INFO
	.align		4
.L_7:
        /*0008*/ 	.byte	0x04, 0x17
        /*000a*/ 	.short	(.L_9 - .L_8)
.L_8:
        /*000c*/ 	.word	0x00000000
        /*0010*/ 	.short	0x0003
        /*0012*/ 	.short	0x0018
        /*0014*/ 	.byte	0x00, 0xf0, 0x11, 0x00


	//----- nvinfo : EIATTR_KPARAM_INFO
	.align		4
.L_9:
        /*0018*/ 	.byte	0x04, 0x17
        /*001a*/ 	.short	(.L_11 - .L_10)
.L_10:
        /*001c*/ 	.word	0x00000000
        /*0020*/ 	.short	0x0002
        /*0022*/ 	.short	0x0010
        /*0024*/ 	.byte	0x00, 0xf5, 0x21, 0x00


	//----- nvinfo : EIATTR_KPARAM_INFO
	.align		4
.L_11:
        /*0028*/ 	.byte	0x04, 0x17
        /*002a*/ 	.short	(.L_13 - .L_12)
.L_12:
        /*002c*/ 	.word	0x00000000
        /*0030*/ 	.short	0x0001
        /*0032*/ 	.short	0x0008
        /*0034*/ 	.byte	0x00, 0xf5, 0x21, 0x00


	//----- nvinfo : EIATTR_KPARAM_INFO
	.align		4
.L_13:
        /*0038*/ 	.byte	0x04, 0x17
        /*003a*/ 	.short	(.L_15 - .L_14)
.L_14:
        /*003c*/ 	.word	0x00000000
        /*0040*/ 	.short	0x0000
        /*0042*/ 	.short	0x0000
        /*0044*/ 	.byte	0x00, 0xf5, 0x21, 0x00


	//----- nvinfo : EIATTR_SPARSE_MMA_MASK
	.align		4
.L_15:
        /*0048*/ 	.byte	0x03, 0x50
        /*004a*/ 	.short	0x0000


	//----- nvinfo : EIATTR_MAXREG_COUNT
	.align		4
        /*004c*/ 	.byte	0x03, 0x1b
        /*004e*/ 	.short	0x00ff


	//----- nvinfo : EIATTR_MERCURY_ISA_VERSION
	.align		4
        /*0050*/ 	.byte	0x03, 0x5f
        /*0052*/ 	.short	0x0101


	//----- nvinfo : EIATTR_VRC_CTA_INIT_COUNT
	.align		4
        /*0054*/ 	.byte	0x02, 0x4a
	.zero		1
	.zero		1


	//----- nvinfo : EIATTR_EXIT_INSTR_OFFSETS
	.align		4
        /*0058*/ 	.byte	0x04, 0x1c
        /*005a*/ 	.short	(.L_17 - .L_16)


	//   ....[0]....
.L_16:
        /*005c*/ 	.word	0x000000c0


	//   ....[1]....
        /*0060*/ 	.word	0x00000a90


	//----- nvinfo : EIATTR_CBANK_PARAM_SIZE
	.align		4
.L_17:
        /*0064*/ 	.byte	0x03, 0x19
        /*0066*/ 	.short	0x001c


	//----- nvinfo : EIATTR_PARAM_CBANK
	.align		4
        /*0068*/ 	.byte	0x04, 0x0a
        /*006a*/ 	.short	(.L_19 - .L_18)
	.align		4
.L_18:
        /*006c*/ 	.word	index@(.nv.constant0._Z18innerProductKernelPfS_S_i)
        /*0070*/ 	.short	0x0380
        /*0072*/ 	.short	0x001c


	//----- nvinfo : EIATTR_SW_WAR
	.align		4
.L_19:
        /*0074*/ 	.byte	0x04, 0x36
        /*0076*/ 	.short	(.L_21 - .L_20)
.L_20:
        /*0078*/ 	.word	0x00000008
.L_21:


//--------------------- .nv.callgraph             --------------------------
	.section	.nv.callgraph,"",@"SHT_CUDA_CALLGRAPH"
	.align	4
	.sectionentsize	8
	.align		4
        /*0000*/ 	.word	0x00000000
	.align		4
        /*0004*/ 	.word	0xffffffff
	.align		4
        /*0008*/ 	.word	0x00000000
	.align		4
        /*000c*/ 	.word	0xfffffffe
	.align		4
        /*0010*/ 	.word	0x00000000
	.align		4
        /*0014*/ 	.word	0xfffffffd
	.align		4
        /*0018*/ 	.word	0x00000000
	.align		4
        /*001c*/ 	.word	0xfffffffc


//--------------------- .text._Z18innerProductKernelPfS_S_i --------------------------
	.section	.text._Z18innerProductKernelPfS_S_i,"ax",@progbits
	.align	128
        .global         _Z18innerProductKernelPfS_S_i
        .type           _Z18innerProductKernelPfS_S_i,@function
        .size           _Z18innerProductKernelPfS_S_i,(.L_x_5 - _Z18innerProductKernelPfS_S_i)
        .other          _Z18innerProductKernelPfS_S_i,@"STO_CUDA_ENTRY STV_DEFAULT"
_Z18innerProductKernelPfS_S_i:
.text._Z18innerProductKernelPfS_S_i:
[----:B------:R-:W-:Y:S01]  /*0000*/  LDC R1, c[0x0][0x37c] ;  /* 0x0000df00ff017b82 */ /* 0x000fe20000000800 */
[----:B------:R-:W0:Y:S07]  /*0010*/  S2R R0, SR_TID.Y ;  /* 0x0000000000007919 */ /* 0x000e2e0000002200 */
[----:B------:R-:W0:Y:S01]  /*0020*/  S2UR UR4, SR_CTAID.Y ;  /* 0x00000000000479c3 */ /* 0x000e220000002600 */
[----:B------:R-:W1:Y:S01]  /*0030*/  LDCU UR20, c[0x0][0x398] ;  /* 0x00007300ff1477ac */ /* 0x000e620008000800 */
[----:B------:R-:W2:Y:S06]  /*0040*/  S2R R3, SR_TID.X ;  /* 0x0000000000037919 */ /* 0x000eac0000002100 */
[----:B------:R-:W0:Y:S08]  /*0050*/  LDC R13, c[0x0][0x364] ;  /* 0x0000d900ff0d7b82 */ /* 0x000e300000000800 */
[----:B------:R-:W2:Y:S08]  /*0060*/  S2UR UR5, SR_CTAID.X ;  /* 0x00000000000579c3 */ /* 0x000eb00000002500 */
[----:B------:R-:W2:Y:S01]  /*0070*/  LDC R2, c[0x0][0x360] ;  /* 0x0000d800ff027b82 */ /* 0x000ea20000000800 */
[----:B0-----:R-:W-:-:S02]  /*0080*/  IMAD R13, R13, UR4, R0 ;  /* 0x000000040d0d7c24 */ /* 0x001fc4000f8e0200 */
[----:B--2---:R-:W-:-:S05]  /*0090*/  IMAD R0, R2, UR5, R3 ;  /* 0x0000000502007c24 */ /* 0x004fca000f8e0203 */
[----:B------:R-:W-:-:S04]  /*00a0*/  VIMNMX R2, PT, PT, R13, R0, !PT ;  /* 0x000000000d027248 */ /* 0x000fc80007fe0100 */
[----:B-1----:R-:W-:-:S13]  /*00b0*/  ISETP.GE.AND P0, PT, R2, UR20, PT ;  /* 0x0000001402007c0c */ /* 0x002fda000bf06270 */
[----:B------:R-:W-:Y:S05]  /*00c0*/  @P0 EXIT ;  /* 0x000000000000094d */ /* 0x000fea0003800000 */
[----:B------:R-:W-:Y:S01]  /*00d0*/  UISETP.GE.U32.AND UP0, UPT, UR20, 0x8, UPT ;  /* 0x000000081400788c */ /* 0x000fe2000bf06070 */
[----:B------:R-:W-:Y:S02]  /*00e0*/  HFMA2 R12, -RZ, RZ, 0, 0 ;  /* 0x00000000ff0c7431 */ /* 0x000fe400000001ff */
[----:B------:R-:W-:Y:S01]  /*00f0*/  IMAD R13, R13, UR20, RZ ;  /* 0x000000140d0d7c24 */ /* 0x000fe2000f8e02ff */
[----:B------:R-:W-:Y:S01]  /*0100*/  UMOV UR4, URZ ;  /* 0x000000ff00047c82 */ /* 0x000fe20008000000 */
[----:B------:R-:W0:Y:S04]  /*0110*/  LDCU.64 UR18, c[0x0][0x358] ;  /* 0x00006b00ff1277ac */ /* 0x000e280008000a00 */
[----:B------:R-:W-:Y:S05]  /*0120*/  BRA.U !UP0, `(.L_x_0) ;  /* 0x0000000508047547 */ /* 0x000fea000b800000 */
[----:B------:R-:W1:Y:S01]  /*0130*/  LDCU.128 UR24, c[0x0][0x380] ;  /* 0x00007000ff1877ac */ /* 0x000e620008000c00 */
[----:B------:R-:W-:Y:S02]  /*0140*/  MOV R12, RZ ;  /* 0x000000ff000c7202 */ /* 0x000fe40000000f00 */
[----:B------:R-:W-:Y:S01]  /*0150*/  MOV R14, R0 ;  /* 0x00000000000e7202 */ /* 0x000fe20000000f00 */
[----:B------:R-:W-:-:S04]  /*0160*/  ULOP3.LUT UR4, UR20, 0x7ffffff8, URZ, 0xc0, !UPT ;  /* 0x7ffffff814047892 */ /* 0x000fc8000f8ec0ff */
[----:B------:R-:W-:Y:S01]  /*0170*/  UIADD3 UR5, UPT, UPT, -UR4, URZ, URZ ;  /* 0x000000ff04057290 */ /* 0x000fe2000fffe1ff */
[----:B-1----:R-:W-:Y:S01]  /*0180*/  MOV R2, UR24 ;  /* 0x0000001800027c02 */ /* 0x002fe20008000f00 */
[----:B------:R-:W-:Y:S01]  /*0190*/  UIMAD.WIDE UR6, UR20, 0x8, UR26 ;  /* 0x00000008140678a5 */ /* 0x000fe2000f8e021a */
[----:B------:R-:W-:Y:S01]  /*01a0*/  MOV R3, UR25 ;  /* 0x0000001900037c02 */ /* 0x000fe20008000f00 */
[----:B------:R-:W-:Y:S02]  /*01b0*/  UIMAD.WIDE UR8, UR20, 0xc, UR26 ;  /* 0x0000000c140878a5 */ /* 0x000fe4000f8e021a */
[----:B------:R-:W-:Y:S01]  /*01c0*/  UIMAD.WIDE UR10, UR20, 0x10, UR26 ;  /* 0x00000010140a78a5 */ /* 0x000fe2000f8e021a */
[----:B------:R-:W-:Y:S01]  /*01d0*/  IMAD.WIDE.U32 R2, R13, 0x4, R2 ;  /* 0x000000040d027825 */ /* 0x000fe200078e0002 */
[----:B------:R-:W-:Y:S02]  /*01e0*/  UIMAD.WIDE UR12, UR20, 0x14, UR26 ;  /* 0x00000014140c78a5 */ /* 0x000fe4000f8e021a */
[----:B------:R-:W-:Y:S01]  /*01f0*/  UIMAD.WIDE UR14, UR20, 0x18, UR26 ;  /* 0x00000018140e78a5 */ /* 0x000fe2000f8e021a */
[----:B------:R-:W-:Y:S01]  /*0200*/  IADD3 R2, P0, PT, R2, 0x10, RZ ;  /* 0x0000001002027810 */ /* 0x000fe20007f1e0ff */
[----:B------:R-:W-:-:S03]  /*0210*/  UIMAD.WIDE UR16, UR20, 0x1c, UR26 ;  /* 0x0000001c141078a5 */ /* 0x000fc6000f8e021a */
[----:B------:R-:W-:-:S09]  /*0220*/  IADD3.X R3, PT, PT, RZ, R3, RZ, P0, !PT ;  /* 0x00000003ff037210 */ /* 0x000fd200007fe4ff */
.L_x_1:
[----:B------:R-:W-:Y:S01]  /*0230*/  UIMAD.WIDE UR22, UR20, 0x4, UR26 ;  /* 0x00000004141678a5 */ /* 0x000fe2000f8e021a */
[----:B------:R-:W-:Y:S02]  /*0240*/  IMAD.MOV.U32 R23, RZ, RZ, 0x4 ;  /* 0x00000004ff177424 */ /* 0x000fe400078e00ff */
[----:B------:R-:W-:Y:S01]  /*0250*/  HFMA2 R11, -RZ, RZ, 0, 2.384185791015625e-07 ;  /* 0x00000004ff0b7431 */ /* 0x000fe200000001ff */
[----:B------:R-:W-:Y:S01]  /*0260*/  MOV R25, 0x4 ;  /* 0x0000000400197802 */ /* 0x000fe20000000f00 */
[----:B0-----:R-:W2:Y:S01]  /*0270*/  LDG.E R21, desc[UR18][R2.64+-0x10] ;  /* 0xfffff01202157981 */ /* 0x001ea2000c1e1900 */
[C---:B------:R-:W-:Y:S01]  /*0280*/  IMAD.WIDE R22, R14.reuse, R23, UR26 ;  /* 0x0000001a0e167e25 */ /* 0x040fe2000f8e0217 */
[----:B------:R-:W-:Y:S02]  /*0290*/  MOV R8, UR22 ;  /* 0x0000001600087c02 */ /* 0x000fe40008000f00 */
[----:B------:R-:W-:Y:S01]  /*02a0*/  MOV R9, UR23 ;  /* 0x0000001700097c02 */ /* 0x000fe20008000f00 */
[----:B------:R-:W3:Y:S02]  /*02b0*/  LDG.E R19, desc[UR18][R2.64+-0xc] ;  /* 0xfffff41202137981 */ /* 0x000ee4000c1e1900 */
[----:B------:R-:W-:-:S02]  /*02c0*/  IMAD.WIDE R8, R14, 0x4, R8 ;  /* 0x000000040e087825 */ /* 0x000fc400078e0208 */
[----:B------:R-:W2:Y:S01]  /*02d0*/  LDG.E R22, desc[UR18][R22.64] ;  /* 0x0000001216167981 */ /* 0x000ea2000c1e1900 */
[----:B------:R-:W-:Y:S01]  /*02e0*/  MOV R5, 0x4 ;  /* 0x0000000400057802 */ /* 0x000fe20000000f00 */
[C---:B------:R-:W-:Y:S02]  /*02f0*/  IMAD.WIDE R24, R14.reuse, R25, UR6 ;  /* 0x000000060e187e25 */ /* 0x040fe4000f8e0219 */
[----:B------:R0:W3:Y:S02]  /*0300*/  LDG.E R20, desc[UR18][R8.64] ;  /* 0x0000001208147981 */ /* 0x0000e4000c1e1900 */
[----:B------:R-:W-:Y:S02]  /*0310*/  IMAD.WIDE R10, R14, R11, UR8 ;  /* 0x000000080e0a7e25 */ /* 0x000fe4000f8e020b */
[----:B------:R-:W4:Y:S04]  /*0320*/  LDG.E R18, desc[UR18][R24.64] ;  /* 0x0000001218127981 */ /* 0x000f28000c1e1900 */
[----:B------:R-:W4:Y:S01]  /*0330*/  LDG.E R17, desc[UR18][R2.64+-0x8] ;  /* 0xfffff81202117981 */ /* 0x000f22000c1e1900 */
[----:B0-----:R-:W-:-:S02]  /*0340*/  HFMA2 R9, -RZ, RZ, 0, 2.384185791015625e-07 ;  /* 0x00000004ff097431 */ /* 0x001fc400000001ff */
[----:B------:R-:W-:Y:S01]  /*0350*/  IMAD.MOV.U32 R7, RZ, RZ, 0x4 ;  /* 0x00000004ff077424 */ /* 0x000fe200078e00ff */
[----:B------:R0:W5:Y:S01]  /*0360*/  LDG.E R16, desc[UR18][R10.64] ;  /* 0x000000120a107981 */ /* 0x000162000c1e1900 */
[----:B------:R-:W-:-:S03]  /*0370*/  IMAD.WIDE R4, R14, R5, UR10 ;  /* 0x0000000a0e047e25 */ /* 0x000fc6000f8e0205 */
[----:B------:R-:W5:Y:S01]  /*0380*/  LDG.E R15, desc[UR18][R2.64+-0x4] ;  /* 0xfffffc12020f7981 */ /* 0x000f62000c1e1900 */
[C---:B------:R-:W-:Y:S01]  /*0390*/  IMAD.WIDE R6, R14.reuse, R7, UR12 ;  /* 0x0000000c0e067e25 */ /* 0x040fe2000f8e0207 */
[----:B------:R-:W-:Y:S02]  /*03a0*/  MOV R27, 0x4 ;  /* 0x00000004001b7802 */ /* 0x000fe40000000f00 */
[----:B------:R1:W5:Y:S01]  /*03b0*/  LDG.E R4, desc[UR18][R4.64] ;  /* 0x0000001204047981 */ /* 0x000362000c1e1900 */
[----:B------:R-:W-:-:S03]  /*03c0*/  IMAD.WIDE R8, R14, R9, UR14 ;  /* 0x0000000e0e087e25 */ /* 0x000fc6000f8e0209 */
[----:B------:R-:W5:Y:S01]  /*03d0*/  LDG.E R23, desc[UR18][R2.64] ;  /* 0x0000001202177981 */ /* 0x000f62000c1e1900 */
[----:B0-----:R-:W-:-:S03]  /*03e0*/  IMAD.WIDE R10, R14, R27, UR16 ;  /* 0x000000100e0a7e25 */ /* 0x001fc6000f8e021b */
[----:B------:R-:W5:Y:S04]  /*03f0*/  LDG.E R7, desc[UR18][R6.64] ;  /* 0x0000001206077981 */ /* 0x000f68000c1e1900 */
[----:B------:R-:W5:Y:S04]  /*0400*/  LDG.E R24, desc[UR18][R2.64+0x4] ;  /* 0x0000041202187981 */ /* 0x000f68000c1e1900 */
[----:B------:R-:W5:Y:S04]  /*0410*/  LDG.E R8, desc[UR18][R8.64] ;  /* 0x0000001208087981 */ /* 0x000f68000c1e1900 */
[----:B------:R-:W5:Y:S04]  /*0420*/  LDG.E R25, desc[UR18][R2.64+0x8] ;  /* 0x0000081202197981 */ /* 0x000f68000c1e1900 */
[----:B------:R-:W5:Y:S04]  /*0430*/  LDG.E R10, desc[UR18][R10.64] ;  /* 0x000000120a0a7981 */ /* 0x000f68000c1e1900 */
[----:B------:R0:W5:Y:S01]  /*0440*/  LDG.E R27, desc[UR18][R2.64+0xc] ;  /* 0x00000c12021b7981 */ /* 0x000162000c1e1900 */
[----:B------:R-:W-:-:S04]  /*0450*/  UIADD3 UR5, UPT, UPT, UR5, 0x8, URZ ;  /* 0x0000000805057890 */ /* 0x000fc8000fffe0ff */
[----:B------:R-:W-:Y:S01]  /*0460*/  UISETP.NE.AND UP0, UPT, UR5, URZ, UPT ;  /* 0x000000ff0500728c */ /* 0x000fe2000bf05270 */
[----:B-1----:R-:W-:Y:S02]  /*0470*/  MOV R5, UR20 ;  /* 0x0000001400057c02 */ /* 0x002fe40008000f00 */
[----:B0-----:R-:W-:Y:S02]  /*0480*/  IADD3 R2, P0, PT, R2, 0x20, RZ ;  /* 0x0000002002027810 */ /* 0x001fe40007f1e0ff */
[----:B------:R-:W-:Y:S02]  /*0490*/  LEA R14, R5, R14, 0x3 ;  /* 0x0000000e050e7211 */ /* 0x000fe400078e18ff */
[----:B------:R-:W-:Y:S01]  /*04a0*/  IADD3.X R3, PT, PT, RZ, R3, RZ, P0, !PT ;  /* 0x00000003ff037210 */ /* 0x000fe200007fe4ff */
[----:B--2---:R-:W-:-:S04]  /*04b0*/  FFMA R22, R21, R22, R12 ;  /* 0x0000001615167223 */ /* 0x004fc8000000000c */
[----:B---3--:R-:W-:-:S04]  /*04c0*/  FFMA R20, R19, R20, R22 ;  /* 0x0000001413147223 */ /* 0x008fc80000000016 */
[----:B----4-:R-:W-:-:S04]  /*04d0*/  FFMA R18, R17, R18, R20 ;  /* 0x0000001211127223 */ /* 0x010fc80000000014 */
[----:B-----5:R-:W-:-:S04]  /*04e0*/  FFMA R16, R15, R16, R18 ;  /* 0x000000100f107223 */ /* 0x020fc80000000012 */
[----:B------:R-:W-:-:S04]  /*04f0*/  FFMA R23, R23, R4, R16 ;  /* 0x0000000417177223 */ /* 0x000fc80000000010 */
[----:B------:R-:W-:-:S04]  /*0500*/  FFMA R24, R24, R7, R23 ;  /* 0x0000000718187223 */ /* 0x000fc80000000017 */
[----:B------:R-:W-:-:S04]  /*0510*/  FFMA R8, R25, R8, R24 ;  /* 0x0000000819087223 */ /* 0x000fc80000000018 */
[----:B------:R-:W-:Y:S01]  /*0520*/  FFMA R12, R27, R10, R8 ;  /* 0x0000000a1b0c7223 */ /* 0x000fe20000000008 */
[----:B------:R-:W-:Y:S06]  /*0530*/  BRA.U UP0, `(.L_x_1) ;  /* 0xfffffffd003c7547 */ /* 0x000fec000b83ffff */
.L_x_0:
[----:B------:R-:W-:-:S04]  /*0540*/  ULOP3.LUT UR6, UR20, 0x7, URZ, 0xc0, !UPT ;  /* 0x0000000714067892 */ /* 0x000fc8000f8ec0ff */
[----:B------:R-:W-:-:S09]  /*0550*/  UISETP.NE.AND UP0, UPT, UR6, URZ, UPT ;  /* 0x000000ff0600728c */ /* 0x000fd2000bf05270 */
[----:B------:R-:W-:Y:S05]  /*0560*/  BRA.U !UP0, `(.L_x_2) ;  /* 0x0000000508387547 */ /* 0x000fea000b800000 */
[----:B------:R-:W-:Y:S02]  /*0570*/  UISETP.GE.U32.AND UP0, UPT, UR6, 0x4, UPT ;  /* 0x000000040600788c */ /* 0x000fe4000bf06070 */
[----:B------:R-:W-:-:S04]  /*0580*/  ULOP3.LUT UR5, UR20, 0x3, URZ, 0xc0, !UPT ;  /* 0x0000000314057892 */ /* 0x000fc8000f8ec0ff */
[----:B------:R-:W-:-:S03]  /*0590*/  UISETP.NE.AND UP1, UPT, UR5, URZ, UPT ;  /* 0x000000ff0500728c */ /* 0x000fc6000bf25270 */
[----:B------:R-:W-:Y:S08]  /*05a0*/  BRA.U !UP0, `(.L_x_3) ;  /* 0x00000001087c7547 */ /* 0x000ff0000b800000 */
[----:B------:R-:W1:Y:S01]  /*05b0*/  LDC.64 R6, c[0x0][0x388] ;  /* 0x0000e200ff067b82 */ /* 0x000e620000000a00 */
[----:B------:R-:W2:Y:S01]  /*05c0*/  LDCU.64 UR6, c[0x0][0x380] ;  /* 0x00007000ff0677ac */ /* 0x000ea20008000a00 */
[----:B------:R-:W-:Y:S01]  /*05d0*/  IMAD.U32 R9, RZ, RZ, UR4 ;  /* 0x00000004ff097e24 */ /* 0x000fe2000f8e00ff */
[C---:B------:R-:W-:Y:S02]  /*05e0*/  IADD3 R3, PT, PT, R13.reuse, UR4, RZ ;  /* 0x000000040d037c10 */ /* 0x040fe4000fffe0ff */
[----:B------:R-:W-:Y:S01]  /*05f0*/  IADD3 R10, P0, PT, R13, UR4, RZ ;  /* 0x000000040d0a7c10 */ /* 0x000fe2000ff1e0ff */
[----:B------:R-:W-:Y:S01]  /*0600*/  IMAD R9, R9, UR20, R0 ;  /* 0x0000001409097c24 */ /* 0x000fe2000f8e0200 */
[----:B------:R-:W-:Y:S01]  /*0610*/  MOV R11, UR20 ;  /* 0x00000014000b7c02 */ /* 0x000fe20008000f00 */
[----:B------:R-:W3:Y:S01]  /*0620*/  LDC.64 R4, c[0x0][0x380] ;  /* 0x0000e000ff047b82 */ /* 0x000ee20000000a00 */
[----:B------:R-:W-:Y:S01]  /*0630*/  MOV R15, UR20 ;  /* 0x00000014000f7c02 */ /* 0x000fe20008000f00 */
[----:B-1----:R-:W-:Y:S01]  /*0640*/  IMAD.WIDE R6, R9, 0x4, R6 ;  /* 0x0000000409067825 */ /* 0x002fe200078e0206 */
[----:B------:R-:W-:-:S05]  /*0650*/  MOV R9, UR20 ;  /* 0x0000001400097c02 */ /* 0x000fca0008000f00 */
[----:B------:R-:W-:Y:S02]  /*0660*/  IMAD.WIDE R8, R9, 0x4, R6 ;  /* 0x0000000409087825 */ /* 0x000fe400078e0206 */
[----:B0-----:R-:W4:Y:S02]  /*0670*/  LDG.E R6, desc[UR18][R6.64] ;  /* 0x0000001206067981 */ /* 0x001f24000c1e1900 */
[----:B---3--:R-:W-:Y:S01]  /*0680*/  IMAD.WIDE.U32 R4, R3, 0x4, R4 ;  /* 0x0000000403047825 */ /* 0x008fe200078e0004 */
[----:B------:R-:W-:Y:S01]  /*0690*/  IADD3.X R3, PT, PT, RZ, RZ, RZ, P0, !PT ;  /* 0x000000ffff037210 */ /* 0x000fe200007fe4ff */
[----:B------:R-:W3:Y:S01]  /*06a0*/  LDG.E R17, desc[UR18][R8.64] ;  /* 0x0000001208117981 */ /* 0x000ee2000c1e1900 */
[----:B--2---:R-:W-:-:S03]  /*06b0*/  LEA R2, P0, R10, UR6, 0x2 ;  /* 0x000000060a027c11 */ /* 0x004fc6000f8010ff */
[----:B------:R-:W4:Y:S01]  /*06c0*/  LDG.E R5, desc[UR18][R4.64] ;  /* 0x0000001204057981 */ /* 0x000f22000c1e1900 */
[----:B------:R-:W-:Y:S01]  /*06d0*/  LEA.HI.X R3, R10, UR7, R3, 0x2, P0 ;  /* 0x000000070a037c11 */ /* 0x000fe200080f1403 */
[----:B------:R-:W-:-:S04]  /*06e0*/  IMAD.WIDE R10, R11, 0x4, R8 ;  /* 0x000000040b0a7825 */ /* 0x000fc800078e0208 */
[----:B------:R-:W3:Y:S01]  /*06f0*/  LDG.E R16, desc[UR18][R2.64+0x4] ;  /* 0x0000041202107981 */ /* 0x000ee2000c1e1900 */
[----:B------:R-:W-:-:S03]  /*0700*/  IMAD.WIDE R14, R15, 0x4, R10 ;  /* 0x000000040f0e7825 */ /* 0x000fc600078e020a */
[----:B------:R-:W2:Y:S04]  /*0710*/  LDG.E R19, desc[UR18][R10.64] ;  /* 0x000000120a137981 */ /* 0x000ea8000c1e1900 */
[----:B------:R-:W2:Y:S04]  /*0720*/  LDG.E R18, desc[UR18][R2.64+0x8] ;  /* 0x0000081202127981 */ /* 0x000ea8000c1e1900 */
[----:B------:R-:W5:Y:S04]  /*0730*/  LDG.E R20, desc[UR18][R2.64+0xc] ;  /* 0x00000c1202147981 */ /* 0x000f68000c1e1900 */
[----:B------:R-:W5:Y:S01]  /*0740*/  LDG.E R14, desc[UR18][R14.64] ;  /* 0x000000120e0e7981 */ /* 0x000f62000c1e1900 */
[----:B------:R-:W-:Y:S01]  /*0750*/  UIADD3 UR4, UPT, UPT, UR4, 0x4, URZ ;  /* 0x0000000404047890 */ /* 0x000fe2000fffe0ff */
[----:B----4-:R-:W-:-:S04]  /*0760*/  FFMA R5, R5, R6, R12 ;  /* 0x0000000605057223 */ /* 0x010fc8000000000c */
[----:B---3--:R-:W-:-:S04]  /*0770*/  FFMA R5, R16, R17, R5 ;  /* 0x0000001110057223 */ /* 0x008fc80000000005 */
[----:B--2---:R-:W-:-:S04]  /*0780*/  FFMA R5, R18, R19, R5 ;  /* 0x0000001312057223 */ /* 0x004fc80000000005 */
[----:B-----5:R-:W-:-:S07]  /*0790*/  FFMA R12, R20, R14, R5 ;  /* 0x0000000e140c7223 */ /* 0x020fce0000000005 */
.L_x_3:
[----:B------:R-:W-:Y:S05]  /*07a0*/  BRA.U !UP1, `(.L_x_2) ;  /* 0x0000000109a87547 */ /* 0x000fea000b800000 */
[----:B------:R-:W-:Y:S01]  /*07b0*/  UISETP.NE.AND UP0, UPT, UR5, 0x1, UPT ;  /* 0x000000010500788c */ /* 0x000fe2000bf05270 */
[----:B------:R-:W-:Y:S01]  /*07c0*/  MOV R7, UR4 ;  /* 0x0000000400077c02 */ /* 0x000fe20008000f00 */
[----:B------:R-:W-:Y:S02]  /*07d0*/  ULOP3.LUT UR5, UR20, 0x1, URZ, 0xc0, !UPT ;  /* 0x0000000114057892 */ /* 0x000fe4000f8ec0ff */
[----:B------:R-:W-:Y:S02]  /*07e0*/  MOV R15, UR20 ;  /* 0x00000014000f7c02 */ /* 0x000fe40008000f00 */
[----:B------:R-:W-:Y:S01]  /*07f0*/  UISETP.NE.U32.AND UP1, UPT, UR5, 0x1, UPT ;  /* 0x000000010500788c */ /* 0x000fe2000bf25070 */
[----:B------:R-:W-:-:S04]  /*0800*/  PLOP3.LUT P1, PT, PT, PT, UP0, 0x80, 0x8 ;  /* 0x000000000008781c */ /* 0x000fc80003f2f008 */
[----:B------:R-:W1:Y:S01]  /*0810*/  @UP0 LDCU.128 UR8, c[0x0][0x380] ;  /* 0x00007000ff0807ac */ /* 0x000e620008000c00 */
[----:B------:R-:W-:Y:S01]  /*0820*/  PLOP3.LUT P0, PT, PT, PT, UP1, 0x80, 0x8 ;  /* 0x000000000008781c */ /* 0x000fe20003f0f018 */
[----:B------:R-:W2:Y:S04]  /*0830*/  @UP0 LDCU.64 UR6, c[0x0][0x380] ;  /* 0x00007000ff0607ac */ /* 0x000ea80008000a00 */
[----:B------:R-:W3:Y:S03]  /*0840*/  @!UP1 LDCU.128 UR12, c[0x0][0x380] ;  /* 0x00007000ff0c97ac */ /* 0x000ee60008000c00 */
[C---:B------:R-:W-:Y:S02]  /*0850*/  @P1 IADD3 R3, PT, PT, R13.reuse, UR4, RZ ;  /* 0x000000040d031c10 */ /* 0x040fe4000fffe0ff */
[----:B------:R-:W-:Y:S01]  /*0860*/  @P1 IADD3 R6, P2, PT, R13, UR4, RZ ;  /* 0x000000040d061c10 */ /* 0x000fe2000ff5e0ff */
[----:B------:R-:W-:Y:S01]  /*0870*/  @UP0 UIADD3 UR4, UPT, UPT, UR4, 0x2, URZ ;  /* 0x0000000204040890 */ /* 0x000fe2000fffe0ff */
[----:B-1----:R-:W-:Y:S01]  /*0880*/  MOV R11, UR9 ;  /* 0x00000009000b7c02 */ /* 0x002fe20008000f00 */
[----:B------:R-:W-:Y:S01]  /*0890*/  IMAD.U32 R10, RZ, RZ, UR8 ;  /* 0x00000008ff0a7e24 */ /* 0x000fe2000f8e00ff */
[----:B------:R-:W-:-:S02]  /*08a0*/  MOV R4, UR10 ;  /* 0x0000000a00047c02 */ /* 0x000fc40008000f00 */
[----:B------:R-:W-:Y:S01]  /*08b0*/  MOV R5, UR11 ;  /* 0x0000000b00057c02 */ /* 0x000fe20008000f00 */
[----:B------:R-:W-:-:S04]  /*08c0*/  @P1 IMAD.WIDE.U32 R10, R3, 0x4, R10 ;  /* 0x00000004030a1825 */ /* 0x000fc800078e000a */
[----:B------:R-:W-:Y:S01]  /*08d0*/  @P1 IMAD R3, R7, UR20, R0 ;  /* 0x0000001407031c24 */ /* 0x000fe2000f8e0200 */
[----:B------:R-:W-:Y:S01]  /*08e0*/  @P1 IADD3.X R7, PT, PT, RZ, RZ, RZ, P2, !PT ;  /* 0x000000ffff071210 */ /* 0x000fe200017fe4ff */
[----:B------:R-:W-:Y:S01]  /*08f0*/  IMAD.U32 R19, RZ, RZ, UR4 ;  /* 0x00000004ff137e24 */ /* 0x000fe2000f8e00ff */
[C---:B--2---:R-:W-:Y:S01]  /*0900*/  @P1 LEA R2, P2, R6.reuse, UR6, 0x2 ;  /* 0x0000000606021c11 */ /* 0x044fe2000f8410ff */
[----:B------:R-:W-:Y:S01]  /*0910*/  @P1 IMAD.WIDE R4, R3, 0x4, R4 ;  /* 0x0000000403041825 */ /* 0x000fe200078e0204 */
[----:B------:R-:W-:Y:S01]  /*0920*/  @!P0 IADD3 R17, PT, PT, R13, UR4, RZ ;  /* 0x000000040d118c10 */ /* 0x000fe2000fffe0ff */
[----:B0-----:R-:W2:Y:S01]  /*0930*/  @P1 LDG.E R11, desc[UR18][R10.64] ;  /* 0x000000120a0b1981 */ /* 0x001ea2000c1e1900 */
[----:B------:R-:W-:Y:S01]  /*0940*/  @P1 LEA.HI.X R3, R6, UR7, R7, 0x2, P2 ;  /* 0x0000000706031c11 */ /* 0x000fe200090f1407 */
[----:B------:R-:W-:Y:S01]  /*0950*/  @!P0 IMAD R19, R19, UR20, R0 ;  /* 0x0000001413138c24 */ /* 0x000fe2000f8e0200 */
[----:B---3--:R-:W-:Y:S01]  /*0960*/  MOV R6, UR12 ;  /* 0x0000000c00067c02 */ /* 0x008fe20008000f00 */
[----:B------:R-:W-:Y:S01]  /*0970*/  @P1 IMAD.WIDE R14, R15, 0x4, R4 ;  /* 0x000000040f0e1825 */ /* 0x000fe200078e0204 */
[----:B------:R-:W-:Y:S01]  /*0980*/  MOV R7, UR13 ;  /* 0x0000000d00077c02 */ /* 0x000fe20008000f00 */
[----:B------:R-:W2:Y:S01]  /*0990*/  @P1 LDG.E R4, desc[UR18][R4.64] ;  /* 0x0000001204041981 */ /* 0x000ea2000c1e1900 */
[----:B------:R-:W-:-:S02]  /*09a0*/  MOV R8, UR14 ;  /* 0x0000000e00087c02 */ /* 0x000fc40008000f00 */
[----:B------:R-:W-:Y:S01]  /*09b0*/  MOV R9, UR15 ;  /* 0x0000000f00097c02 */ /* 0x000fe20008000f00 */
[----:B------:R-:W-:Y:S01]  /*09c0*/  @!P0 IMAD.WIDE.U32 R6, R17, 0x4, R6 ;  /* 0x0000000411068825 */ /* 0x000fe200078e0006 */
[----:B------:R-:W3:Y:S03]  /*09d0*/  @P1 LDG.E R14, desc[UR18][R14.64] ;  /* 0x000000120e0e1981 */ /* 0x000ee6000c1e1900 */
[----:B------:R-:W-:Y:S01]  /*09e0*/  @!P0 IMAD.WIDE R8, R19, 0x4, R8 ;  /* 0x0000000413088825 */ /* 0x000fe200078e0208 */
[----:B------:R-:W3:Y:S04]  /*09f0*/  @P1 LDG.E R2, desc[UR18][R2.64+0x4] ;  /* 0x0000041202021981 */ /* 0x000ee8000c1e1900 */
[----:B------:R-:W4:Y:S04]  /*0a00*/  @!P0 LDG.E R7, desc[UR18][R6.64] ;  /* 0x0000001206078981 */ /* 0x000f28000c1e1900 */
[----:B------:R-:W4:Y:S01]  /*0a10*/  @!P0 LDG.E R8, desc[UR18][R8.64] ;  /* 0x0000001208088981 */ /* 0x000f22000c1e1900 */
[----:B--2---:R-:W-:-:S04]  /*0a20*/  @P1 FFMA R11, R11, R4, R12 ;  /* 0x000000040b0b1223 */ /* 0x004fc8000000000c */
[----:B---3--:R-:W-:-:S04]  /*0a30*/  @P1 FFMA R12, R2, R14, R11 ;  /* 0x0000000e020c1223 */ /* 0x008fc8000000000b */
[----:B----4-:R-:W-:-:S07]  /*0a40*/  @!P0 FFMA R12, R7, R8, R12 ;  /* 0x00000008070c8223 */ /* 0x010fce000000000c */
.L_x_2:
[----:B------:R-:W1:Y:S01]  /*0a50*/  LDC.64 R2, c[0x0][0x390] ;  /* 0x0000e400ff027b82 */ /* 0x000e620000000a00 */
[----:B------:R-:W-:-:S05]  /*0a60*/  IADD3 R13, PT, PT, R0, R13, RZ ;  /* 0x0000000d000d7210 */ /* 0x000fca0007ffe0ff */
[----:B-1----:R-:W-:-:S05]  /*0a70*/  IMAD.WIDE R2, R13, 0x4, R2 ;  /* 0x000000040d027825 */ /* 0x002fca00078e0202 */
[----:B0-----:R-:W-:Y:S01]  /*0a80*/  STG.E desc[UR18][R2.64], R12 ;  /* 0x0000000c02007986 */ /* 0x001fe2000c101912 */
[----:B------:R-:W-:Y:S05]  /*0a90*/  EXIT ;  /* 0x000000000000794d */ /* 0x000fea0003800000 */
.L_x_4:
[----:B------:R-:W-:-:S00]  /*0aa0*/  BRA `(.L_x_4) ;  /* 0xfffffffc00fc7947 */ /* 0x000fc0000383ffff */
[----:B------:R-:W-:-:S00]  /*0ab0*/  NOP ;  /* 0x0000000000007918 */ /* 0x000fc00000000000 */
        /* <DEDUP_REMOVED lines=12> */
.L_x_5:


//--------------------- .nv.shared.reserved.0     --------------------------
	.section	.nv.shared.reserved.0,"aw",@nobits
	.weak		__nv_reservedSMEM_offset_0_alias
	.size		__nv_reservedSMEM_offset_0_alias, 0, 64
	.other		__nv_reservedSMEM_offset_0_alias,@"STO_CUDA_RESERVED_SHARED STV_DEFAULT"
__nv_reservedSMEM_offset_0_alias:
	.zero		0
	.zero		64


//--------------------- .nv.constant0._Z18innerProductKernelPfS_S_i --------------------------
	.section	.nv.constant0._Z18innerProductKernelPfS_S_i,"a",@progbits
	.sectionflags	@""
	.align	4
.nv.constant0._Z18innerProductKernelPfS_S_i:
	.zero		924


//--------------------- SYMBOLS --------------------------

	.type		.nv.reservedSmem.offset0,@object
	.size		.nv.reservedSmem.offset0,0x4
